	.headerflags	@"EF_CUDA_TEXMODE_UNIFIED EF_CUDA_64BIT_ADDRESS EF_CUDA_ACCELERATORS EF_CUDA_SM90 EF_CUDA_VIRTUAL_SM(EF_CUDA_SM90)"
	.elftype	@"ET_EXEC"


//--------------------- .nv.info                  --------------------------
	.section	.nv.info,"",@"SHT_CUDA_INFO"
	.align	4


	//----- nvinfo : EIATTR_REGCOUNT
	.align		4
        /*0000*/ 	.byte	0x04, 0x2f
        /*0002*/ 	.short	(.L_2 - .L_1)
	.align		4
.L_1:
        /*0004*/ 	.word	index@(triton_poi_fused_sub_tanh_7)
        /*0008*/ 	.word	0x00000011


	//----- nvinfo : EIATTR_MIN_STACK_SIZE
	.align		4
.L_2:
        /*000c*/ 	.byte	0x04, 0x12
        /*000e*/ 	.short	(.L_4 - .L_3)
	.align		4
.L_3:
        /*0010*/ 	.word	index@(triton_poi_fused_sub_tanh_7)
        /*0014*/ 	.word	0x00000000


	//----- nvinfo : EIATTR_FRAME_SIZE
	.align		4
.L_4:
        /*0018*/ 	.byte	0x04, 0x11
        /*001a*/ 	.short	(.L_6 - .L_5)
	.align		4
.L_5:
        /*001c*/ 	.word	index@(triton_poi_fused_sub_tanh_7)
        /*0020*/ 	.word	0x00000000


	//----- nvinfo : EIATTR_MIN_STACK_SIZE
	.align		4
.L_6:
        /*0024*/ 	.byte	0x04, 0x12
        /*0026*/ 	.short	(.L_8 - .L_7)
	.align		4
.L_7:
        /*0028*/ 	.word	index@(triton_poi_fused_sub_tanh_7)
        /*002c*/ 	.word	0x00000000
.L_8:


//--------------------- .nv.info.triton_poi_fused_sub_tanh_7 --------------------------
	.section	.nv.info.triton_poi_fused_sub_tanh_7,"",@"SHT_CUDA_INFO"
	.sectionflags	@""
	.align	4


	//----- nvinfo : EIATTR_CUDA_API_VERSION
	.align		4
        /*0000*/ 	.byte	0x04, 0x37
        /*0002*/ 	.short	(.L_10 - .L_9)
.L_9:
        /*0004*/ 	.word	0x0000007c


	//----- nvinfo : EIATTR_KPARAM_INFO
	.align		4
.L_10:
        /*0008*/ 	.byte	0x04, 0x17
        /*000a*/ 	.short	(.L_12 - .L_11)
.L_11:
        /*000c*/ 	.word	0x00000000
        /*0010*/ 	.short	0x0004
        /*0012*/ 	.short	0x001c
        /*0014*/ 	.byte	0x00, 0xf0, 0x11, 0x00


	//----- nvinfo : EIATTR_KPARAM_INFO
	.align		4
.L_12:
        /*0018*/ 	.byte	0x04, 0x17
        /*001a*/ 	.short	(.L_14 - .L_13)
.L_13:
        /*001c*/ 	.word	0x00000000
        /*0020*/ 	.short	0x0003
        /*0022*/ 	.short	0x0018
        /*0024*/ 	.byte	0x00, 0xf0, 0x11, 0x00


	//----- nvinfo : EIATTR_KPARAM_INFO
	.align		4
.L_14:
        /*0028*/ 	.byte	0x04, 0x17
        /*002a*/ 	.short	(.L_16 - .L_15)
.L_15:
        /*002c*/ 	.word	0x00000000
        /*0030*/ 	.short	0x0002
        /*0032*/ 	.short	0x0010
        /*0034*/ 	.byte	0x00, 0xf4, 0x21, 0x00


	//----- nvinfo : EIATTR_KPARAM_INFO
	.align		4
.L_16:
        /*0038*/ 	.byte	0x04, 0x17
        /*003a*/ 	.short	(.L_18 - .L_17)
.L_17:
        /*003c*/ 	.word	0x00000000
        /*0040*/ 	.short	0x0001
        /*0042*/ 	.short	0x0008
        /*0044*/ 	.byte	0x00, 0xf4, 0x21, 0x00


	//----- nvinfo : EIATTR_KPARAM_INFO
	.align		4
.L_18:
        /*0048*/ 	.byte	0x04, 0x17
        /*004a*/ 	.short	(.L_20 - .L_19)
.L_19:
        /*004c*/ 	.word	0x00000000
        /*0050*/ 	.short	0x0000
        /*0052*/ 	.short	0x0000
        /*0054*/ 	.byte	0x00, 0xf4, 0x21, 0x00


	//----- nvinfo : EIATTR_SPARSE_MMA_MASK
	.align		4
.L_20:
        /*0058*/ 	.byte	0x03, 0x50
        /*005a*/ 	.short	0x0000


	//----- nvinfo : EIATTR_MAXREG_COUNT
	.align		4
        /*005c*/ 	.byte	0x03, 0x1b
        /*005e*/ 	.short	0x00ff


	//----- nvinfo : EIATTR_EXIT_INSTR_OFFSETS
	.align		4
        /*0060*/ 	.byte	0x04, 0x1c
        /*0062*/ 	.short	(.L_22 - .L_21)


	//   ....[0]....
.L_21:
        /*0064*/ 	.word	0x000005d0


	//   ....[1]....
        /*0068*/ 	.word	0x00000600


	//----- nvinfo : EIATTR_REQNTID
	.align		4
.L_22:
        /*006c*/ 	.byte	0x04, 0x10
        /*006e*/ 	.short	(.L_24 - .L_23)
.L_23:
        /*0070*/ 	.word	0x00000020
        /*0074*/ 	.word	0x00000001
        /*0078*/ 	.word	0x00000001


	//----- nvinfo : EIATTR_CRS_STACK_SIZE
	.align		4
.L_24:
        /*007c*/ 	.byte	0x04, 0x1e
        /*007e*/ 	.short	(.L_26 - .L_25)
.L_25:
        /*0080*/ 	.word	0x00000000


	//----- nvinfo : EIATTR_CBANK_PARAM_SIZE
	.align		4
.L_26:
        /*0084*/ 	.byte	0x03, 0x19
        /*0086*/ 	.short	0x0020


	//----- nvinfo : EIATTR_PARAM_CBANK
	.align		4
        /*0088*/ 	.byte	0x04, 0x0a
        /*008a*/ 	.short	(.L_28 - .L_27)
	.align		4
.L_27:
        /*008c*/ 	.word	index@(.nv.constant0.triton_poi_fused_sub_tanh_7)
        /*0090*/ 	.short	0x0210
        /*0092*/ 	.short	0x0020


	//----- nvinfo : EIATTR_SW_WAR
	.align		4
.L_28:
        /*0094*/ 	.byte	0x04, 0x36
        /*0096*/ 	.short	(.L_30 - .L_29)
.L_29:
        /*0098*/ 	.word	0x00000008
.L_30:


//--------------------- .nv.callgraph             --------------------------
	.section	.nv.callgraph,"",@"SHT_CUDA_CALLGRAPH"
	.align	4
	.sectionentsize	8
	.align		4
        /*0000*/ 	.word	0x00000000
	.align		4
        /*0004*/ 	.word	0xffffffff
	.align		4
        /*0008*/ 	.word	0x00000000
	.align		4
        /*000c*/ 	.word	0xfffffffe
	.align		4
        /*0010*/ 	.word	0x00000000
	.align		4
        /*0014*/ 	.word	0xfffffffd
	.align		4
        /*0018*/ 	.word	0x00000000
	.align		4
        /*001c*/ 	.word	0xfffffffc


//--------------------- .nv.constant4             --------------------------
	.section	.nv.constant4,"a",@progbits
	.align	8
	.align		8
.nv.constant4:
        /*0000*/ 	.dword	_$_str


//--------------------- .text.triton_poi_fused_sub_tanh_7 --------------------------
	.section	.text.triton_poi_fused_sub_tanh_7,"ax",@progbits
	.sectionflags	@"SHF_BARRIERS=1"
	.align	128
        .global         triton_poi_fused_sub_tanh_7
        .type           triton_poi_fused_sub_tanh_7,@function
        .size           triton_poi_fused_sub_tanh_7,(.L_x_4 - triton_poi_fused_sub_tanh_7)
        .other          triton_poi_fused_sub_tanh_7,@"STO_CUDA_ENTRY STV_DEFAULT"
triton_poi_fused_sub_tanh_7:
.text.triton_poi_fused_sub_tanh_7:
[----:B------:R-:W0:Y:S02]  /*0000*/  LDC R1, c[0x0][0x28] ;  /* 0x00000a00ff017b82 */ /* 0x000e240000000800 */
[----:B------:R-:W1:Y:S01]  /*0010*/  S2R R3, SR_TID.X ;  /* 0x0000000000037919 */ /* 0x000e620000002100 */
[----:B------:R-:W2:Y:S01]  /*0020*/  LDC.64 R4, c[0x0][0x210] ;  /* 0x00008400ff047b82 */ /* 0x000ea20000000a00 */
[----:B------:R-:W-:Y:S01]  /*0030*/  IMAD.MOV.U32 R14, RZ, RZ, RZ ;  /* 0x000000ffff0e7224 */ /* 0x000fe200078e00ff */
[----:B------:R-:W-:Y:S01]  /*0040*/  ULDC.64 UR6, c[0x0][0x208] ;  /* 0x0000820000067ab9 */ /* 0x000fe20000000a00 */
[----:B------:R-:W3:Y:S01]  /*0050*/  S2R R10, SR_CTAID.X ;  /* 0x00000000000a7919 */ /* 0x000ee20000002500 */
[----:B------:R-:W4:Y:S01]  /*0060*/  S2R R2, SR_CTAID.Y ;  /* 0x0000000000027919 */ /* 0x000f220000002600 */
[----:B-1----:R-:W-:Y:S02]  /*0070*/  SHF.R.U32.HI R0, RZ, 0x2, R3 ;  /* 0x00000002ff007819 */ /* 0x002fe40000011603 */
[----:B------:R-:W-:Y:S02]  /*0080*/  LOP3.LUT R8, R3, 0x10, RZ, 0xc0, !PT ;  /* 0x0000001003087812 */ /* 0x000fe400078ec0ff */
[----:B------:R-:W-:Y:S01]  /*0090*/  SGXT.U32 R0, R0, 0x2 ;  /* 0x000000020000781a */ /* 0x000fe20000000000 */
[----:B---3--:R-:W-:Y:S01]  /*00a0*/  IMAD.SHL.U32 R10, R10, 0x4, RZ ;  /* 0x000000040a0a7824 */ /* 0x008fe200078e00ff */
[----:B------:R-:W-:-:S04]  /*00b0*/  SHF.R.U32.HI R7, RZ, 0x2, R8 ;  /* 0x00000002ff077819 */ /* 0x000fc80000011608 */
[----:B------:R-:W-:Y:S01]  /*00c0*/  LOP3.LUT R9, R0, R7, RZ, 0xfc, !PT ;  /* 0x0000000700097212 */ /* 0x000fe200078efcff */
[----:B----4-:R-:W-:Y:S01]  /*00d0*/  IMAD.SHL.U32 R0, R2, 0x8, RZ ;  /* 0x0000000802007824 */ /* 0x010fe200078e00ff */
[----:B------:R-:W-:-:S04]  /*00e0*/  LOP3.LUT R7, R10, 0x3, R3, 0xf8, !PT ;  /* 0x000000030a077812 */ /* 0x000fc800078ef803 */
[----:B------:R-:W-:Y:S02]  /*00f0*/  ISETP.GE.AND P0, PT, R7, 0x4, PT ;  /* 0x000000040700780c */ /* 0x000fe40003f06270 */
[----:B------:R-:W-:-:S04]  /*0100*/  LOP3.LUT R2, R9, R0, RZ, 0xfc, !PT ;  /* 0x0000000009027212 */ /* 0x000fc800078efcff */
[C---:B------:R-:W-:Y:S01]  /*0110*/  ISETP.LT.AND P0, PT, R2.reuse, 0x8, !P0 ;  /* 0x000000080200780c */ /* 0x040fe20004701270 */
[----:B------:R-:W-:Y:S01]  /*0120*/  IMAD R2, R2, 0x4, R7 ;  /* 0x0000000402027824 */ /* 0x000fe200078e0207 */
[----:B------:R-:W1:Y:S03]  /*0130*/  S2UR UR5, SR_CgaCtaId ;  /* 0x00000000000579c3 */ /* 0x000e660000008800 */
[----:B--2---:R-:W-:Y:S01]  /*0140*/  IMAD.WIDE R4, R2, 0x4, R4 ;  /* 0x0000000402047825 */ /* 0x004fe200078e0204 */
[----:B------:R-:W-:Y:S01]  /*0150*/  UMOV UR4, 0x400 ;  /* 0x0000040000047882 */ /* 0x000fe20000000000 */
[----:B------:R-:W-:Y:S02]  /*0160*/  LOP3.LUT R0, R0, 0x7, R3, 0xf8, !PT ;  /* 0x0000000700007812 */ /* 0x000fe400078ef803 */
[----:B------:R-:W-:Y:S01]  /*0170*/  SHF.R.U32.HI R11, RZ, 0x3, R3 ;  /* 0x00000003ff0b7819 */ /* 0x000fe20000011603 */
[----:B------:R-:W2:Y:S03]  /*0180*/  LDC.64 R6, c[0x0][0x218] ;  /* 0x00008600ff067b82 */ /* 0x000ea60000000a00 */
[----:B------:R3:W4:Y:S01]  /*0190*/  @P0 LDG.E.EL R14, desc[UR6][R4.64] ;  /* 0x00000006040e0981 */ /* 0x000722000c2e1900 */
[----:B------:R-:W-:-:S02]  /*01a0*/  LEA.HI R12, R0, R0, RZ, 0x1 ;  /* 0x00000000000c7211 */ /* 0x000fc400078f08ff */
[----:B------:R-:W-:Y:S02]  /*01b0*/  SHF.R.U32.HI R8, RZ, 0x3, R8 ;  /* 0x00000003ff087819 */ /* 0x000fe40000011608 */
[----:B------:R-:W-:Y:S02]  /*01c0*/  SGXT.U32 R11, R11, 0x1 ;  /* 0x000000010b0b781a */ /* 0x000fe40000000000 */
[C---:B------:R-:W-:Y:S01]  /*01d0*/  LOP3.LUT R13, R12.reuse, 0xfffffffe, RZ, 0xc0, !PT ;  /* 0xfffffffe0c0d7812 */ /* 0x040fe200078ec0ff */
[----:B------:R-:W-:Y:S01]  /*01e0*/  IMAD.SHL.U32 R12, R12, 0x4, RZ ;  /* 0x000000040c0c7824 */ /* 0x000fe200078e00ff */
[----:B------:R-:W-:Y:S01]  /*01f0*/  LOP3.LUT R10, R10, R11, R8, 0xfe, !PT ;  /* 0x0000000b0a0a7212 */ /* 0x000fe200078efe08 */
[----:B---3--:R-:W-:Y:S02]  /*0200*/  IMAD.SHL.U32 R4, R3, 0x8, RZ ;  /* 0x0000000803047824 */ /* 0x008fe400078e00ff */
[----:B------:R-:W-:Y:S01]  /*0210*/  IMAD.IADD R13, R0, 0x1, -R13 ;  /* 0x00000001000d7824 */ /* 0x000fe200078e0a0d */
[----:B-1----:R-:W-:Y:S01]  /*0220*/  UPRMT UR4, UR5, 0x654, UR4 ;  /* 0x0000065405047896 */ /* 0x002fe20008000004 */
[----:B------:R-:W-:-:S02]  /*0230*/  ISETP.GE.AND P1, PT, R10, 0x4, PT ;  /* 0x000000040a00780c */ /* 0x000fc40003f26270 */
[----:B------:R-:W-:Y:S01]  /*0240*/  LOP3.LUT R4, R4, 0x18, RZ, 0xc0, !PT ;  /* 0x0000001804047812 */ /* 0x000fe200078ec0ff */
[----:B------:R-:W-:Y:S01]  /*0250*/  IMAD R13, R10, 0x2, R13 ;  /* 0x000000020a0d7824 */ /* 0x000fe200078e020d */
[----:B------:R-:W-:Y:S01]  /*0260*/  LOP3.LUT R12, R12, 0xfffffff8, RZ, 0xc0, !PT ;  /* 0xfffffff80c0c7812 */ /* 0x000fe200078ec0ff */
[----:B------:R-:W-:Y:S01]  /*0270*/  IMAD.MOV.U32 R10, RZ, RZ, RZ ;  /* 0x000000ffff0a7224 */ /* 0x000fe200078e00ff */
[----:B------:R-:W-:Y:S02]  /*0280*/  LOP3.LUT R9, R9, R4, RZ, 0xfc, !PT ;  /* 0x0000000409097212 */ /* 0x000fe400078efcff */
[----:B------:R-:W-:Y:S01]  /*0290*/  LEA.HI R4, R4, UR4, RZ, 0x1f ;  /* 0x0000000404047c11 */ /* 0x000fe2000f8ff8ff */
[----:B------:R-:W-:Y:S01]  /*02a0*/  IMAD.IADD R5, R13, 0x1, R12 ;  /* 0x000000010d057824 */ /* 0x000fe200078e020c */
[----:B------:R-:W-:-:S03]  /*02b0*/  ISETP.LT.AND P1, PT, R0, 0x8, !P1 ;  /* 0x000000080000780c */ /* 0x000fc60004f21270 */
[----:B------:R-:W-:Y:S02]  /*02c0*/  IMAD R9, R9, 0x4, R4 ;  /* 0x0000000409097824 */ /* 0x000fe400078e0204 */
[----:B--2---:R-:W-:-:S03]  /*02d0*/  IMAD.WIDE R4, R5, 0x4, R6 ;  /* 0x0000000405047825 */ /* 0x004fc600078e0206 */
[----:B----4-:R1:W-:Y:S01]  /*02e0*/  STS [R9], R14 ;  /* 0x0000000e09007388 */ /* 0x0103e20000000800 */
[----:B------:R-:W-:Y:S06]  /*02f0*/  BAR.SYNC.DEFER_BLOCKING 0x0 ;  /* 0x0000000000007b1d */ /* 0x000fec0000010000 */
[----:B------:R-:W2:Y:S01]  /*0300*/  @P1 LDG.E.EL R10, desc[UR6][R4.64] ;  /* 0x00000006040a1981 */ /* 0x000ea2000c2e1900 */
[----:B------:R-:W-:Y:S01]  /*0310*/  SHF.R.U32.HI R0, RZ, 0x1, R3 ;  /* 0x00000001ff007819 */ /* 0x000fe20000011603 */
[----:B------:R-:W-:Y:S01]  /*0320*/  BSSY B0, `(.L_x_0) ;  /* 0x000001b000007945 */ /* 0x000fe20003800000 */
[----:B------:R-:W-:-:S02]  /*0330*/  LOP3.LUT R6, R3, 0x1f, RZ, 0xc0, !PT ;  /* 0x0000001f03067812 */ /* 0x000fc400078ec0ff */
[----:B------:R-:W-:Y:S02]  /*0340*/  LOP3.LUT R0, R0, 0xc, RZ, 0xc0, !PT ;  /* 0x0000000c00007812 */ /* 0x000fe400078ec0ff */
[----:B------:R-:W-:-:S03]  /*0350*/  SHF.R.S32.HI R13, RZ, 0x1f, R2 ;  /* 0x0000001fff0d7819 */ /* 0x000fc60000011402 */
[----:B------:R-:W-:-:S04]  /*0360*/  VIADD R7, R0, UR4 ;  /* 0x0000000400077c36 */ /* 0x000fc80008000000 */
[----:B------:R-:W-:-:S06]  /*0370*/  IMAD R7, R6, 0x4, R7 ;  /* 0x0000000406077824 */ /* 0x000fcc00078e0207 */
[----:B------:R-:W1:Y:S01]  /*0380*/  LDS R7, [R7] ;  /* 0x0000000007077984 */ /* 0x000e620000000800 */
[----:B--2---:R-:W-:-:S05]  /*0390*/  FADD.FTZ R12, |R10|, -RZ ;  /* 0x800000ff0a0c7221 */ /* 0x004fca0000010200 */
[----:B------:R-:W-:-:S13]  /*03a0*/  FSETP.GE.AND P1, PT, R12, 0.60000002384185791016, PT ;  /* 0x3f19999a0c00780b */ /* 0x000fda0003f26000 */
[----:B-1----:R-:W-:Y:S05]  /*03b0*/  @!P1 BRA `(.L_x_1) ;  /* 0x0000000000289947 */ /* 0x002fea0003800000 */
[C---:B------:R-:W-:Y:S01]  /*03c0*/  FMUL R0, R12.reuse, 2.8853900432586669922 ;  /* 0x4038aa3b0c007820 */ /* 0x040fe20000400000 */
[----:B------:R-:W-:Y:S01]  /*03d0*/  IMAD.MOV.U32 R5, RZ, RZ, 0x3f800000 ;  /* 0x3f800000ff057424 */ /* 0x000fe200078e00ff */
[----:B------:R-:W-:-:S04]  /*03e0*/  FSETP.GE.AND P1, PT, R12, 9.010913848876953125, PT ;  /* 0x41102cb40c00780b */ /* 0x000fc80003f26000 */
[----:B------:R-:W1:Y:S02]  /*03f0*/  MUFU.EX2 R0, R0 ;  /* 0x0000000000007308 */ /* 0x000e640000000800 */
[----:B-1----:R-:W-:-:S06]  /*0400*/  FADD R4, R0, 1 ;  /* 0x3f80000000047421 */ /* 0x002fcc0000000000 */
[----:B------:R-:W1:Y:S02]  /*0410*/  MUFU.RCP R4, R4 ;  /* 0x0000000400047308 */ /* 0x000e640000001000 */
[----:B-1----:R-:W-:-:S05]  /*0420*/  FFMA.FTZ R5, R4, -2, R5 ;  /* 0xc000000004057823 */ /* 0x002fca0000010005 */
[----:B------:R-:W-:-:S04]  /*0430*/  FSEL R5, R5, 1, !P1 ;  /* 0x3f80000005057808 */ /* 0x000fc80004800000 */
[----:B------:R-:W-:Y:S01]  /*0440*/  LOP3.LUT R10, R5, 0x80000000, R10, 0xf8, !PT ;  /* 0x80000000050a7812 */ /* 0x000fe200078ef80a */
[----:B------:R-:W-:Y:S06]  /*0450*/  BRA `(.L_x_2) ;  /* 0x00000000001c7947 */ /* 0x000fec0003800000 */
.L_x_1:
[----:B------:R-:W-:Y:S02]  /*0460*/  IMAD.MOV.U32 R0, RZ, RZ, 0x3c80f082 ;  /* 0x3c80f082ff007424 */ /* 0x000fe400078e00ff */
[----:B------:R-:W-:-:S04]  /*0470*/  FMUL R5, R10, R10 ;  /* 0x0000000a0a057220 */ /* 0x000fc80000400000 */
[----:B------:R-:W-:-:S04]  /*0480*/  FFMA.FTZ R0, R5, R0, -0.052303962409496307373 ;  /* 0xbd563cae05007423 */ /* 0x000fc80000010000 */
[----:B------:R-:W-:-:S04]  /*0490*/  FFMA.FTZ R0, R5, R0, 0.1331529766321182251 ;  /* 0x3e08594105007423 */ /* 0x000fc80000010000 */
[----:B------:R-:W-:-:S04]  /*04a0*/  FFMA.FTZ R0, R5, R0, -0.33332768082618713379 ;  /* 0xbeaaa9ed05007423 */ /* 0x000fc80000010000 */
[----:B------:R-:W-:-:S04]  /*04b0*/  FFMA.FTZ R5, R5, R0, RZ ;  /* 0x0000000005057223 */ /* 0x000fc800000100ff */
[----:B------:R-:W-:-:S07]  /*04c0*/  FFMA.FTZ R10, R5, R10, R10 ;  /* 0x0000000a050a7223 */ /* 0x000fce000001000a */
.L_x_2:
[----:B------:R-:W-:Y:S05]  /*04d0*/  BSYNC B0 ;  /* 0x0000000000007941 */ /* 0x000fea0003800000 */
.L_x_0:
[----:B------:R-:W-:Y:S01]  /*04e0*/  BAR.SYNC.DEFER_BLOCKING 0x0 ;  /* 0x0000000000007b1d */ /* 0x000fe20000010000 */
[----:B------:R-:W-:Y:S02]  /*04f0*/  IMAD.SHL.U32 R3, R3, 0x4, RZ ;  /* 0x0000000403037824 */ /* 0x000fe400078e00ff */
[----:B------:R-:W-:Y:S01]  /*0500*/  FADD R7, R7, -R10 ;  /* 0x8000000a07077221 */ /* 0x000fe20000000000 */
[----:B------:R-:W-:Y:S02]  /*0510*/  LOP3.LUT R0, R6, 0x1c, RZ, 0xc0, !PT ;  /* 0x0000001c06007812 */ /* 0x000fe400078ec0ff */
[----:B------:R-:W-:Y:S01]  /*0520*/  LOP3.LUT R3, R3, 0x1c, RZ, 0xc0, !PT ;  /* 0x0000001c03037812 */ /* 0x000fe200078ec0ff */
[----:B------:R-:W-:Y:S02]  /*0530*/  ULDC.64 UR8, c[0x0][0x220] ;  /* 0x0000880000087ab9 */ /* 0x000fe40000000a00 */
[----:B------:R-:W-:Y:S01]  /*0540*/  VIADD R9, R0, UR4 ;  /* 0x0000000400097c36 */ /* 0x000fe20008000000 */
[----:B------:R-:W-:-:S02]  /*0550*/  LEA R4, P1, R2, UR8, 0x2 ;  /* 0x0000000802047c11 */ /* 0x000fc4000f8210ff */
[----:B------:R-:W-:Y:S01]  /*0560*/  LOP3.LUT R8, R8, R3, R11, 0xfe, !PT ;  /* 0x0000000308087212 */ /* 0x000fe200078efe0b */
[----:B------:R-:W-:Y:S01]  /*0570*/  VIADD R3, R3, UR4 ;  /* 0x0000000403037c36 */ /* 0x000fe20008000000 */
[----:B------:R-:W-:Y:S01]  /*0580*/  LEA.HI.X R5, R2, UR9, R13, 0x2, P1 ;  /* 0x0000000902057c11 */ /* 0x000fe200088f140d */
[----:B------:R-:W-:Y:S02]  /*0590*/  IMAD R9, R6, 0x4, R9 ;  /* 0x0000000406097824 */ /* 0x000fe400078e0209 */
[----:B------:R-:W-:-:S05]  /*05a0*/  IMAD R8, R8, 0x4, R3 ;  /* 0x0000000408087824 */ /* 0x000fca00078e0203 */
[----:B------:R1:W-:Y:S01]  /*05b0*/  STS [R8], R7 ;  /* 0x0000000708007388 */ /* 0x0003e20000000800 */
[----:B------:R-:W-:Y:S06]  /*05c0*/  BAR.SYNC.DEFER_BLOCKING 0x0 ;  /* 0x0000000000007b1d */ /* 0x000fec0000010000 */
[----:B-1----:R-:W-:Y:S05]  /*05d0*/  @!P0 EXIT ;  /* 0x000000000000894d */ /* 0x002fea0003800000 */
[----:B------:R-:W0:Y:S04]  /*05e0*/  LDS R9, [R9] ;  /* 0x0000000009097984 */ /* 0x000e280000000800 */
[----:B0-----:R-:W-:Y:S01]  /*05f0*/  STG.E desc[UR6][R4.64], R9 ;  /* 0x0000000904007986 */ /* 0x001fe2000c101906 */
[----:B------:R-:W-:Y:S05]  /*0600*/  EXIT ;  /* 0x000000000000794d */ /* 0x000fea0003800000 */
.L_x_3:
[----:B------:R-:W-:-:S00]  /*0610*/  BRA `(.L_x_3) ;  /* 0xfffffffc00fc7947 */ /* 0x000fc0000383ffff */
[----:B------:R-:W-:-:S00]  /*0620*/  NOP ;  /* 0x0000000000007918 */ /* 0x000fc00000000000 */
        /* <DEDUP_REMOVED lines=13> */
.L_x_4:


//--------------------- .nv.global.init           --------------------------
	.section	.nv.global.init,"aw",@progbits
.nv.global.init:
	.type		_$_str,@object
	.size		_$_str,(.L_0 - _$_str)
_$_str:
        /*0000*/ 	.byte	0x5f, 0x5f, 0x43, 0x55, 0x44, 0x41, 0x5f, 0x46, 0x54, 0x5a, 0x00
.L_0:


//--------------------- .nv.shared.triton_poi_fused_sub_tanh_7 --------------------------
	.section	.nv.shared.triton_poi_fused_sub_tanh_7,"aw",@nobits
	.sectionflags	@""
	.align	16
	.zero		1024


//--------------------- .nv.constant0.triton_poi_fused_sub_tanh_7 --------------------------
	.section	.nv.constant0.triton_poi_fused_sub_tanh_7,"a",@progbits
	.sectionflags	@""
	.align	4
.nv.constant0.triton_poi_fused_sub_tanh_7:
	.zero		560
